//
// Generated by NVIDIA NVVM Compiler
//
// Compiler Build ID: CL-36424714
// Cuda compilation tools, release 13.0, V13.0.88
// Based on NVVM 20.0.0
//

.version 9.0
.target sm_100
.address_size 64

	// .globl	_Z6kernelPiS_S_i

.visible .entry _Z6kernelPiS_S_i(
	.param .u64 .ptr .align 1 _Z6kernelPiS_S_i_param_0,
	.param .u64 .ptr .align 1 _Z6kernelPiS_S_i_param_1,
	.param .u64 .ptr .align 1 _Z6kernelPiS_S_i_param_2,
	.param .u32 _Z6kernelPiS_S_i_param_3
)
{
	.reg .pred 	%p<2>;
	.reg .b32 	%r<6>;
	.reg .b64 	%rd<11>;

	ld.param.u64 	%rd1, [_Z6kernelPiS_S_i_param_0];
	ld.param.u64 	%rd2, [_Z6kernelPiS_S_i_param_1];
	ld.param.u64 	%rd3, [_Z6kernelPiS_S_i_param_2];
	ld.param.u32 	%r2, [_Z6kernelPiS_S_i_param_3];
	mov.u32 	%r1, %tid.x;
	setp.ge.s32 	%p1, %r1, %r2;
	@%p1 bra 	$L__BB0_2;
	cvta.to.global.u64 	%rd4, %rd1;
	cvta.to.global.u64 	%rd5, %rd2;
	cvta.to.global.u64 	%rd6, %rd3;
	mul.wide.u32 	%rd7, %r1, 4;
	add.s64 	%rd8, %rd4, %rd7;
	ld.global.u32 	%r3, [%rd8];
	add.s64 	%rd9, %rd5, %rd7;
	ld.global.u32 	%r4, [%rd9];
	add.s32 	%r5, %r4, %r3;
	add.s64 	%rd10, %rd6, %rd7;
	st.global.u32 	[%rd10], %r5;
$L__BB0_2:
	ret;

}


// ===== COMPILED SASS (sm_100) =====

	.target	sm_100

	.elftype	@"ET_EXEC"


//--------------------- .note.nv.tkinfo           --------------------------
	.section	.note.nv.tkinfo,"",@"SHT_NOTE"
	.sectionflags	@"SHF_NOTE_NV_TKINFO"
	.tkinfo
        /*0018*/ 	.word	0x00000002
        /*0030*/ 	.string	""
        /*0030*/ 	.string	"ptxas"
        /*0030*/ 	.string	"Cuda compilation tools, release 13.0, V13.0.88"
        /*0030*/ 	.string	"Build cuda_13.0.r13.0/compiler.36424714_0"
        /*0030*/ 	.string	"-arch sm_100 -m 64 "



//--------------------- .note.nv.cuinfo           --------------------------
	.section	.note.nv.cuinfo,"",@"SHT_NOTE"
	.sectionflags	@"SHF_NOTE_NV_CUINFO"
        /*0018*/ 	.short	0x0002
        /*001a*/ 	.short	0x0064
        /*001c*/ 	.short	0x0082
	.zero		2


//--------------------- .nv.info                  --------------------------
	.section	.nv.info,"",@"SHT_CUDA_INFO"
	.align	4


	//----- nvinfo : EIATTR_REGCOUNT
	.align		4
        /*0000*/ 	.byte	0x04, 0x2f
        /*0002*/ 	.short	(.L_1 - .L_0)
	.align		4
.L_0:
        /*0004*/ 	.word	index@(_Z6kernelPiS_S_i)
        /*0008*/ 	.word	0x0000000c


	//----- nvinfo : EIATTR_FRAME_SIZE
	.align		4
.L_1:
        /*000c*/ 	.byte	0x04, 0x11
        /*000e*/ 	.short	(.L_3 - .L_2)
	.align		4
.L_2:
        /*0010*/ 	.word	index@(_Z6kernelPiS_S_i)
        /*0014*/ 	.word	0x00000000


	//----- nvinfo : EIATTR_MIN_STACK_SIZE
	.align		4
.L_3:
        /*0018*/ 	.byte	0x04, 0x12
        /*001a*/ 	.short	(.L_5 - .L_4)
	.align		4
.L_4:
        /*001c*/ 	.word	index@(_Z6kernelPiS_S_i)
        /*0020*/ 	.word	0x00000000
.L_5:


//--------------------- .nv.compat                --------------------------
	.section	.nv.compat,"",@"SHT_CUDA_COMPAT_INFO"
	.align	4
        /*0000*/ 	.byte	0x02, 0x09, 0x00, 0x00, 0x02, 0x02, 0x01, 0x00, 0x02, 0x05, 0x05, 0x00, 0x03, 0x07, 0x01, 0x01
        /*0010*/ 	.byte	0x02, 0x03, 0x00, 0x00, 0x02, 0x06, 0x01, 0x00, 0x04, 0x0b, 0x08, 0x00, 0x09, 0x00, 0x00, 0x00
        /*0020*/ 	.byte	0x00, 0x00, 0x00, 0x00


//--------------------- .nv.info._Z6kernelPiS_S_i --------------------------
	.section	.nv.info._Z6kernelPiS_S_i,"",@"SHT_CUDA_INFO"
	.sectionflags	@""
	.align	4


	//----- nvinfo : EIATTR_CUDA_API_VERSION
	.align		4
        /*0000*/ 	.byte	0x04, 0x37
        /*0002*/ 	.short	(.L_7 - .L_6)
.L_6:
        /*0004*/ 	.word	0x00000082


	//----- nvinfo : EIATTR_KPARAM_INFO
	.align		4
.L_7:
        /*0008*/ 	.byte	0x04, 0x17
        /*000a*/ 	.short	(.L_9 - .L_8)
.L_8:
        /*000c*/ 	.word	0x00000000
        /*0010*/ 	.short	0x0003
        /*0012*/ 	.short	0x0018
        /*0014*/ 	.byte	0x00, 0xf0, 0x11, 0x00


	//----- nvinfo : EIATTR_KPARAM_INFO
	.align		4
.L_9:
        /*0018*/ 	.byte	0x04, 0x17
        /*001a*/ 	.short	(.L_11 - .L_10)
.L_10:
        /*001c*/ 	.word	0x00000000
        /*0020*/ 	.short	0x0002
        /*0022*/ 	.short	0x0010
        /*0024*/ 	.byte	0x00, 0xf5, 0x21, 0x00


	//----- nvinfo : EIATTR_KPARAM_INFO
	.align		4
.L_11:
        /*0028*/ 	.byte	0x04, 0x17
        /*002a*/ 	.short	(.L_13 - .L_12)
.L_12:
        /*002c*/ 	.word	0x00000000
        /*0030*/ 	.short	0x0001
        /*0032*/ 	.short	0x0008
        /*0034*/ 	.byte	0x00, 0xf5, 0x21, 0x00


	//----- nvinfo : EIATTR_KPARAM_INFO
	.align		4
.L_13:
        /*0038*/ 	.byte	0x04, 0x17
        /*003a*/ 	.short	(.L_15 - .L_14)
.L_14:
        /*003c*/ 	.word	0x00000000
        /*0040*/ 	.short	0x0000
        /*0042*/ 	.short	0x0000
        /*0044*/ 	.byte	0x00, 0xf5, 0x21, 0x00


	//----- nvinfo : EIATTR_SPARSE_MMA_MASK
	.align		4
.L_15:
        /*0048*/ 	.byte	0x03, 0x50
        /*004a*/ 	.short	0x0000


	//----- nvinfo : EIATTR_MAXREG_COUNT
	.align		4
        /*004c*/ 	.byte	0x03, 0x1b
        /*004e*/ 	.short	0x00ff


	//----- nvinfo : EIATTR_MERCURY_ISA_VERSION
	.align		4
        /*0050*/ 	.byte	0x03, 0x5f
        /*0052*/ 	.short	0x0101


	//----- nvinfo : EIATTR_VRC_CTA_INIT_COUNT
	.align		4
        /*0054*/ 	.byte	0x02, 0x4a
	.zero		1
	.zero		1


	//----- nvinfo : EIATTR_EXIT_INSTR_OFFSETS
	.align		4
        /*0058*/ 	.byte	0x04, 0x1c
        /*005a*/ 	.short	(.L_17 - .L_16)


	//   ....[0]....
.L_16:
        /*005c*/ 	.word	0x00000040


	//   ....[1]....
        /*0060*/ 	.word	0x00000100


	//----- nvinfo : EIATTR_CBANK_PARAM_SIZE
	.align		4
.L_17:
        /*0064*/ 	.byte	0x03, 0x19
        /*0066*/ 	.short	0x001c


	//----- nvinfo : EIATTR_PARAM_CBANK
	.align		4
        /*0068*/ 	.byte	0x04, 0x0a
        /*006a*/ 	.short	(.L_19 - .L_18)
	.align		4
.L_18:
        /*006c*/ 	.word	index@(.nv.constant0._Z6kernelPiS_S_i)
        /*0070*/ 	.short	0x0380
        /*0072*/ 	.short	0x001c


	//----- nvinfo : EIATTR_SW_WAR
	.align		4
.L_19:
        /*0074*/ 	.byte	0x04, 0x36
        /*0076*/ 	.short	(.L_21 - .L_20)
.L_20:
        /*0078*/ 	.word	0x00000008
.L_21:


//--------------------- .nv.callgraph             --------------------------
	.section	.nv.callgraph,"",@"SHT_CUDA_CALLGRAPH"
	.align	4
	.sectionentsize	8
	.align		4
        /*0000*/ 	.word	0x00000000
	.align		4
        /*0004*/ 	.word	0xffffffff
	.align		4
        /*0008*/ 	.word	0x00000000
	.align		4
        /*000c*/ 	.word	0xfffffffe
	.align		4
        /*0010*/ 	.word	0x00000000
	.align		4
        /*0014*/ 	.word	0xfffffffd
	.align		4
        /*0018*/ 	.word	0x00000000
	.align		4
        /*001c*/ 	.word	0xfffffffc


//--------------------- .text._Z6kernelPiS_S_i    --------------------------
	.section	.text._Z6kernelPiS_S_i,"ax",@progbits
	.align	128
        .global         _Z6kernelPiS_S_i
        .type           _Z6kernelPiS_S_i,@function
        .size           _Z6kernelPiS_S_i,(.L_x_1 - _Z6kernelPiS_S_i)
        .other          _Z6kernelPiS_S_i,@"STO_CUDA_ENTRY STV_DEFAULT"
_Z6kernelPiS_S_i:
.text._Z6kernelPiS_S_i:
[----:B------:R-:W-:Y:S01]  /*0000*/  LDC R1, c[0x0][0x37c] ;  /* 0x0000df00ff017b82 */ /* 0x000fe20000000800 */
[----:B------:R-:W0:Y:S01]  /*0010*/  S2R R9, SR_TID.X ;  /* 0x0000000000097919 */ /* 0x000e220000002100 */
[----:B------:R-:W0:Y:S02]  /*0020*/  LDCU UR4, c[0x0][0x398] ;  /* 0x00007300ff0477ac */ /* 0x000e240008000800 */
[----:B0-----:R-:W-:-:S13]  /*0030*/  ISETP.GE.AND P0, PT, R9, UR4, PT ;  /* 0x0000000409007c0c */ /* 0x001fda000bf06270 */
[----:B------:R-:W-:Y:S05]  /*0040*/  @P0 EXIT ;  /* 0x000000000000094d */ /* 0x000fea0003800000 */
[----:B------:R-:W0:Y:S01]  /*0050*/  LDC.64 R2, c[0x0][0x380] ;  /* 0x0000e000ff027b82 */ /* 0x000e220000000a00 */
[----:B------:R-:W1:Y:S07]  /*0060*/  LDCU.64 UR4, c[0x0][0x358] ;  /* 0x00006b00ff0477ac */ /* 0x000e6e0008000a00 */
[----:B------:R-:W2:Y:S08]  /*0070*/  LDC.64 R4, c[0x0][0x388] ;  /* 0x0000e200ff047b82 */ /* 0x000eb00000000a00 */
[----:B------:R-:W3:Y:S01]  /*0080*/  LDC.64 R6, c[0x0][0x390] ;  /* 0x0000e400ff067b82 */ /* 0x000ee20000000a00 */
[----:B0-----:R-:W-:-:S06]  /*0090*/  IMAD.WIDE.U32 R2, R9, 0x4, R2 ;  /* 0x0000000409027825 */ /* 0x001fcc00078e0002 */
[----:B-1----:R-:W4:Y:S01]  /*00a0*/  LDG.E R2, desc[UR4][R2.64] ;  /* 0x0000000402027981 */ /* 0x002f22000c1e1900 */
[----:B--2---:R-:W-:-:S06]  /*00b0*/  IMAD.WIDE.U32 R4, R9, 0x4, R4 ;  /* 0x0000000409047825 */ /* 0x004fcc00078e0004 */
[----:B------:R-:W4:Y:S01]  /*00c0*/  LDG.E R5, desc[UR4][R4.64] ;  /* 0x0000000404057981 */ /* 0x000f22000c1e1900 */
[----:B---3--:R-:W-:Y:S01]  /*00d0*/  IMAD.WIDE.U32 R6, R9, 0x4, R6 ;  /* 0x0000000409067825 */ /* 0x008fe200078e0006 */
[----:B----4-:R-:W-:-:S05]  /*00e0*/  IADD3 R9, PT, PT, R2, R5, RZ ;  /* 0x0000000502097210 */ /* 0x010fca0007ffe0ff */
[----:B------:R-:W-:Y:S01]  /*00f0*/  STG.E desc[UR4][R6.64], R9 ;  /* 0x0000000906007986 */ /* 0x000fe2000c101904 */
[----:B------:R-:W-:Y:S05]  /*0100*/  EXIT ;  /* 0x000000000000794d */ /* 0x000fea0003800000 */
.L_x_0:
[----:B------:R-:W-:-:S00]  /*0110*/  BRA `(.L_x_0) ;  /* 0xfffffffc00fc7947 */ /* 0x000fc0000383ffff */
[----:B------:R-:W-:-:S00]  /*0120*/  NOP ;  /* 0x0000000000007918 */ /* 0x000fc00000000000 */
        /* <DEDUP_REMOVED lines=13> */
.L_x_1:


//--------------------- .nv.shared.reserved.0     --------------------------
	.section	.nv.shared.reserved.0,"aw",@nobits
	.weak		__nv_reservedSMEM_offset_0_alias
	.size		__nv_reservedSMEM_offset_0_alias, 0, 64
	.other		__nv_reservedSMEM_offset_0_alias,@"STO_CUDA_RESERVED_SHARED STV_DEFAULT"
__nv_reservedSMEM_offset_0_alias:
	.zero		0
	.zero		64


//--------------------- .nv.constant0._Z6kernelPiS_S_i --------------------------
	.section	.nv.constant0._Z6kernelPiS_S_i,"a",@progbits
	.sectionflags	@""
	.align	4
.nv.constant0._Z6kernelPiS_S_i:
	.zero		924


//--------------------- SYMBOLS --------------------------

	.type		.nv.reservedSmem.offset0,@object
	.size		.nv.reservedSmem.offset0,0x4
